//
// Generated by NVIDIA NVVM Compiler
//
// Compiler Build ID: CL-36424714
// Cuda compilation tools, release 13.0, V13.0.88
// Based on NVVM 20.0.0
//

.version 9.0
.target sm_100
.address_size 64

	// .globl	_Z21matrix_multiplicationPiS_S_iii

.visible .entry _Z21matrix_multiplicationPiS_S_iii(
	.param .u64 .ptr .align 1 _Z21matrix_multiplicationPiS_S_iii_param_0,
	.param .u64 .ptr .align 1 _Z21matrix_multiplicationPiS_S_iii_param_1,
	.param .u64 .ptr .align 1 _Z21matrix_multiplicationPiS_S_iii_param_2,
	.param .u32 _Z21matrix_multiplicationPiS_S_iii_param_3,
	.param .u32 _Z21matrix_multiplicationPiS_S_iii_param_4,
	.param .u32 _Z21matrix_multiplicationPiS_S_iii_param_5
)
{
	.reg .pred 	%p<13>;
	.reg .b32 	%r<107>;
	.reg .b64 	%rd<53>;

	ld.param.u64 	%rd7, [_Z21matrix_multiplicationPiS_S_iii_param_0];
	ld.param.u64 	%rd8, [_Z21matrix_multiplicationPiS_S_iii_param_1];
	ld.param.u64 	%rd6, [_Z21matrix_multiplicationPiS_S_iii_param_2];
	ld.param.u32 	%r32, [_Z21matrix_multiplicationPiS_S_iii_param_3];
	ld.param.u32 	%r30, [_Z21matrix_multiplicationPiS_S_iii_param_4];
	ld.param.u32 	%r31, [_Z21matrix_multiplicationPiS_S_iii_param_5];
	cvta.to.global.u64 	%rd1, %rd8;
	cvta.to.global.u64 	%rd2, %rd7;
	mov.u32 	%r33, %tid.y;
	mov.u32 	%r34, %ctaid.y;
	mov.u32 	%r35, %ntid.y;
	mad.lo.s32 	%r1, %r34, %r35, %r33;
	mov.u32 	%r36, %tid.x;
	mov.u32 	%r37, %ctaid.x;
	mov.u32 	%r38, %ntid.x;
	mad.lo.s32 	%r2, %r37, %r38, %r36;
	setp.ge.s32 	%p1, %r1, %r32;
	setp.ge.s32 	%p2, %r2, %r31;
	or.pred  	%p3, %p1, %p2;
	@%p3 bra 	$L__BB0_14;
	setp.lt.s32 	%p4, %r30, 1;
	mov.b32 	%r106, 0;
	@%p4 bra 	$L__BB0_13;
	mul.lo.s32 	%r3, %r30, %r1;
	and.b32  	%r4, %r30, 7;
	setp.lt.u32 	%p5, %r30, 8;
	mov.b32 	%r101, 0;
	mov.u32 	%r106, %r101;
	@%p5 bra 	$L__BB0_5;
	and.b32  	%r101, %r30, 2147483640;
	neg.s32 	%r95, %r101;
	shl.b32 	%r7, %r31, 3;
	mul.wide.u32 	%rd9, %r3, 4;
	add.s64 	%rd10, %rd9, %rd2;
	add.s64 	%rd52, %rd10, 16;
	mov.b32 	%r106, 0;
	mul.wide.s32 	%rd13, %r31, 4;
	mov.u32 	%r94, %r2;
$L__BB0_4:
	.pragma "nounroll";
	ld.global.u32 	%r43, [%rd52+-16];
	mul.wide.s32 	%rd11, %r94, 4;
	add.s64 	%rd12, %rd1, %rd11;
	ld.global.u32 	%r44, [%rd12];
	mad.lo.s32 	%r45, %r44, %r43, %r106;
	ld.global.u32 	%r46, [%rd52+-12];
	add.s64 	%rd14, %rd12, %rd13;
	ld.global.u32 	%r47, [%rd14];
	mad.lo.s32 	%r48, %r47, %r46, %r45;
	ld.global.u32 	%r49, [%rd52+-8];
	add.s64 	%rd15, %rd14, %rd13;
	ld.global.u32 	%r50, [%rd15];
	mad.lo.s32 	%r51, %r50, %r49, %r48;
	ld.global.u32 	%r52, [%rd52+-4];
	add.s64 	%rd16, %rd15, %rd13;
	ld.global.u32 	%r53, [%rd16];
	mad.lo.s32 	%r54, %r53, %r52, %r51;
	ld.global.u32 	%r55, [%rd52];
	add.s64 	%rd17, %rd16, %rd13;
	ld.global.u32 	%r56, [%rd17];
	mad.lo.s32 	%r57, %r56, %r55, %r54;
	ld.global.u32 	%r58, [%rd52+4];
	add.s64 	%rd18, %rd17, %rd13;
	ld.global.u32 	%r59, [%rd18];
	mad.lo.s32 	%r60, %r59, %r58, %r57;
	ld.global.u32 	%r61, [%rd52+8];
	add.s64 	%rd19, %rd18, %rd13;
	ld.global.u32 	%r62, [%rd19];
	mad.lo.s32 	%r63, %r62, %r61, %r60;
	ld.global.u32 	%r64, [%rd52+12];
	add.s64 	%rd20, %rd19, %rd13;
	ld.global.u32 	%r65, [%rd20];
	mad.lo.s32 	%r106, %r65, %r64, %r63;
	add.s32 	%r95, %r95, 8;
	add.s32 	%r94, %r94, %r7;
	add.s64 	%rd52, %rd52, 32;
	setp.ne.s32 	%p6, %r95, 0;
	@%p6 bra 	$L__BB0_4;
$L__BB0_5:
	setp.eq.s32 	%p7, %r4, 0;
	@%p7 bra 	$L__BB0_13;
	and.b32  	%r17, %r30, 3;
	setp.lt.u32 	%p8, %r4, 4;
	@%p8 bra 	$L__BB0_8;
	add.s32 	%r67, %r101, %r3;
	mul.wide.u32 	%rd21, %r67, 4;
	add.s64 	%rd22, %rd2, %rd21;
	ld.global.u32 	%r68, [%rd22];
	mad.lo.s32 	%r69, %r101, %r31, %r2;
	mul.wide.s32 	%rd23, %r69, 4;
	add.s64 	%rd24, %rd1, %rd23;
	ld.global.u32 	%r70, [%rd24];
	mad.lo.s32 	%r71, %r70, %r68, %r106;
	cvt.u64.u32 	%rd25, %r3;
	cvt.u64.u32 	%rd26, %r101;
	add.s64 	%rd27, %rd26, %rd25;
	shl.b64 	%rd28, %rd27, 2;
	add.s64 	%rd29, %rd2, %rd28;
	ld.global.u32 	%r72, [%rd29+4];
	mul.wide.s32 	%rd30, %r31, 4;
	add.s64 	%rd31, %rd24, %rd30;
	ld.global.u32 	%r73, [%rd31];
	mad.lo.s32 	%r74, %r73, %r72, %r71;
	ld.global.u32 	%r75, [%rd29+8];
	add.s64 	%rd32, %rd31, %rd30;
	ld.global.u32 	%r76, [%rd32];
	mad.lo.s32 	%r77, %r76, %r75, %r74;
	ld.global.u32 	%r78, [%rd29+12];
	add.s64 	%rd33, %rd32, %rd30;
	ld.global.u32 	%r79, [%rd33];
	mad.lo.s32 	%r106, %r79, %r78, %r77;
	add.s32 	%r101, %r101, 4;
$L__BB0_8:
	setp.eq.s32 	%p9, %r17, 0;
	@%p9 bra 	$L__BB0_13;
	setp.eq.s32 	%p10, %r17, 1;
	@%p10 bra 	$L__BB0_11;
	add.s32 	%r81, %r101, %r3;
	mul.wide.u32 	%rd34, %r81, 4;
	add.s64 	%rd35, %rd2, %rd34;
	ld.global.u32 	%r82, [%rd35];
	mad.lo.s32 	%r83, %r101, %r31, %r2;
	mul.wide.s32 	%rd36, %r83, 4;
	add.s64 	%rd37, %rd1, %rd36;
	ld.global.u32 	%r84, [%rd37];
	mad.lo.s32 	%r85, %r84, %r82, %r106;
	cvt.u64.u32 	%rd38, %r3;
	cvt.u64.u32 	%rd39, %r101;
	add.s64 	%rd40, %rd39, %rd38;
	shl.b64 	%rd41, %rd40, 2;
	add.s64 	%rd42, %rd2, %rd41;
	ld.global.u32 	%r86, [%rd42+4];
	mul.wide.s32 	%rd43, %r31, 4;
	add.s64 	%rd44, %rd37, %rd43;
	ld.global.u32 	%r87, [%rd44];
	mad.lo.s32 	%r106, %r87, %r86, %r85;
	add.s32 	%r101, %r101, 2;
$L__BB0_11:
	and.b32  	%r88, %r30, 1;
	setp.eq.b32 	%p11, %r88, 1;
	not.pred 	%p12, %p11;
	@%p12 bra 	$L__BB0_13;
	add.s32 	%r89, %r101, %r3;
	mul.wide.u32 	%rd45, %r89, 4;
	add.s64 	%rd46, %rd2, %rd45;
	ld.global.u32 	%r90, [%rd46];
	mad.lo.s32 	%r91, %r101, %r31, %r2;
	mul.wide.s32 	%rd47, %r91, 4;
	add.s64 	%rd48, %rd1, %rd47;
	ld.global.u32 	%r92, [%rd48];
	mad.lo.s32 	%r106, %r92, %r90, %r106;
$L__BB0_13:
	mad.lo.s32 	%r93, %r31, %r1, %r2;
	cvta.to.global.u64 	%rd49, %rd6;
	mul.wide.s32 	%rd50, %r93, 4;
	add.s64 	%rd51, %rd49, %rd50;
	st.global.u32 	[%rd51], %r106;
$L__BB0_14:
	ret;

}


// ===== COMPILED SASS (sm_100) =====

	.target	sm_100

	.elftype	@"ET_EXEC"


//--------------------- .note.nv.tkinfo           --------------------------
	.section	.note.nv.tkinfo,"",@"SHT_NOTE"
	.sectionflags	@"SHF_NOTE_NV_TKINFO"
	.tkinfo
        /*0018*/ 	.word	0x00000002
        /*0030*/ 	.string	""
        /*0030*/ 	.string	"ptxas"
        /*0030*/ 	.string	"Cuda compilation tools, release 13.0, V13.0.88"
        /*0030*/ 	.string	"Build cuda_13.0.r13.0/compiler.36424714_0"
        /*0030*/ 	.string	"-arch sm_100 -m 64 "



//--------------------- .note.nv.cuinfo           --------------------------
	.section	.note.nv.cuinfo,"",@"SHT_NOTE"
	.sectionflags	@"SHF_NOTE_NV_CUINFO"
        /*0018*/ 	.short	0x0002
        /*001a*/ 	.short	0x0064
        /*001c*/ 	.short	0x0082
	.zero		2


//--------------------- .nv.info                  --------------------------
	.section	.nv.info,"",@"SHT_CUDA_INFO"
	.align	4


	//----- nvinfo : EIATTR_REGCOUNT
	.align		4
        /*0000*/ 	.byte	0x04, 0x2f
        /*0002*/ 	.short	(.L_1 - .L_0)
	.align		4
.L_0:
        /*0004*/ 	.word	index@(_Z21matrix_multiplicationPiS_S_iii)
        /*0008*/ 	.word	0x00000020


	//----- nvinfo : EIATTR_FRAME_SIZE
	.align		4
.L_1:
        /*000c*/ 	.byte	0x04, 0x11
        /*000e*/ 	.short	(.L_3 - .L_2)
	.align		4
.L_2:
        /*0010*/ 	.word	index@(_Z21matrix_multiplicationPiS_S_iii)
        /*0014*/ 	.word	0x00000000


	//----- nvinfo : EIATTR_MIN_STACK_SIZE
	.align		4
.L_3:
        /*0018*/ 	.byte	0x04, 0x12
        /*001a*/ 	.short	(.L_5 - .L_4)
	.align		4
.L_4:
        /*001c*/ 	.word	index@(_Z21matrix_multiplicationPiS_S_iii)
        /*0020*/ 	.word	0x00000000
.L_5:


//--------------------- .nv.compat                --------------------------
	.section	.nv.compat,"",@"SHT_CUDA_COMPAT_INFO"
	.align	4
        /*0000*/ 	.byte	0x02, 0x09, 0x00, 0x00, 0x02, 0x02, 0x01, 0x00, 0x02, 0x05, 0x05, 0x00, 0x03, 0x07, 0x01, 0x01
        /*0010*/ 	.byte	0x02, 0x03, 0x00, 0x00, 0x02, 0x06, 0x01, 0x00, 0x04, 0x0b, 0x08, 0x00, 0x09, 0x00, 0x00, 0x00
        /*0020*/ 	.byte	0x00, 0x00, 0x00, 0x00


//--------------------- .nv.info._Z21matrix_multiplicationPiS_S_iii --------------------------
	.section	.nv.info._Z21matrix_multiplicationPiS_S_iii,"",@"SHT_CUDA_INFO"
	.sectionflags	@""
	.align	4


	//----- nvinfo : EIATTR_CUDA_API_VERSION
	.align		4
        /*0000*/ 	.byte	0x04, 0x37
        /*0002*/ 	.short	(.L_7 - .L_6)
.L_6:
        /*0004*/ 	.word	0x00000082


	//----- nvinfo : EIATTR_KPARAM_INFO
	.align		4
.L_7:
        /*0008*/ 	.byte	0x04, 0x17
        /*000a*/ 	.short	(.L_9 - .L_8)
.L_8:
        /*000c*/ 	.word	0x00000000
        /*0010*/ 	.short	0x0005
        /*0012*/ 	.short	0x0020
        /*0014*/ 	.byte	0x00, 0xf0, 0x11, 0x00


	//----- nvinfo : EIATTR_KPARAM_INFO
	.align		4
.L_9:
        /*0018*/ 	.byte	0x04, 0x17
        /*001a*/ 	.short	(.L_11 - .L_10)
.L_10:
        /*001c*/ 	.word	0x00000000
        /*0020*/ 	.short	0x0004
        /*0022*/ 	.short	0x001c
        /*0024*/ 	.byte	0x00, 0xf0, 0x11, 0x00


	//----- nvinfo : EIATTR_KPARAM_INFO
	.align		4
.L_11:
        /*0028*/ 	.byte	0x04, 0x17
        /*002a*/ 	.short	(.L_13 - .L_12)
.L_12:
        /*002c*/ 	.word	0x00000000
        /*0030*/ 	.short	0x0003
        /*0032*/ 	.short	0x0018
        /*0034*/ 	.byte	0x00, 0xf0, 0x11, 0x00


	//----- nvinfo : EIATTR_KPARAM_INFO
	.align		4
.L_13:
        /*0038*/ 	.byte	0x04, 0x17
        /*003a*/ 	.short	(.L_15 - .L_14)
.L_14:
        /*003c*/ 	.word	0x00000000
        /*0040*/ 	.short	0x0002
        /*0042*/ 	.short	0x0010
        /*0044*/ 	.byte	0x00, 0xf5, 0x21, 0x00


	//----- nvinfo : EIATTR_KPARAM_INFO
	.align		4
.L_15:
        /*0048*/ 	.byte	0x04, 0x17
        /*004a*/ 	.short	(.L_17 - .L_16)
.L_16:
        /*004c*/ 	.word	0x00000000
        /*0050*/ 	.short	0x0001
        /*0052*/ 	.short	0x0008
        /*0054*/ 	.byte	0x00, 0xf5, 0x21, 0x00


	//----- nvinfo : EIATTR_KPARAM_INFO
	.align		4
.L_17:
        /*0058*/ 	.byte	0x04, 0x17
        /*005a*/ 	.short	(.L_19 - .L_18)
.L_18:
        /*005c*/ 	.word	0x00000000
        /*0060*/ 	.short	0x0000
        /*0062*/ 	.short	0x0000
        /*0064*/ 	.byte	0x00, 0xf5, 0x21, 0x00


	//----- nvinfo : EIATTR_SPARSE_MMA_MASK
	.align		4
.L_19:
        /*0068*/ 	.byte	0x03, 0x50
        /*006a*/ 	.short	0x0000


	//----- nvinfo : EIATTR_MAXREG_COUNT
	.align		4
        /*006c*/ 	.byte	0x03, 0x1b
        /*006e*/ 	.short	0x00ff


	//----- nvinfo : EIATTR_MERCURY_ISA_VERSION
	.align		4
        /*0070*/ 	.byte	0x03, 0x5f
        /*0072*/ 	.short	0x0101


	//----- nvinfo : EIATTR_VRC_CTA_INIT_COUNT
	.align		4
        /*0074*/ 	.byte	0x02, 0x4a
	.zero		1
	.zero		1


	//----- nvinfo : EIATTR_EXIT_INSTR_OFFSETS
	.align		4
        /*0078*/ 	.byte	0x04, 0x1c
        /*007a*/ 	.short	(.L_21 - .L_20)


	//   ....[0]....
.L_20:
        /*007c*/ 	.word	0x000000d0


	//   ....[1]....
        /*0080*/ 	.word	0x000008e0


	//----- nvinfo : EIATTR_CBANK_PARAM_SIZE
	.align		4
.L_21:
        /*0084*/ 	.byte	0x03, 0x19
        /*0086*/ 	.short	0x0024


	//----- nvinfo : EIATTR_PARAM_CBANK
	.align		4
        /*0088*/ 	.byte	0x04, 0x0a
        /*008a*/ 	.short	(.L_23 - .L_22)
	.align		4
.L_22:
        /*008c*/ 	.word	index@(.nv.constant0._Z21matrix_multiplicationPiS_S_iii)
        /*0090*/ 	.short	0x0380
        /*0092*/ 	.short	0x0024


	//----- nvinfo : EIATTR_SW_WAR
	.align		4
.L_23:
        /*0094*/ 	.byte	0x04, 0x36
        /*0096*/ 	.short	(.L_25 - .L_24)
.L_24:
        /*0098*/ 	.word	0x00000008
.L_25:


//--------------------- .nv.callgraph             --------------------------
	.section	.nv.callgraph,"",@"SHT_CUDA_CALLGRAPH"
	.align	4
	.sectionentsize	8
	.align		4
        /*0000*/ 	.word	0x00000000
	.align		4
        /*0004*/ 	.word	0xffffffff
	.align		4
        /*0008*/ 	.word	0x00000000
	.align		4
        /*000c*/ 	.word	0xfffffffe
	.align		4
        /*0010*/ 	.word	0x00000000
	.align		4
        /*0014*/ 	.word	0xfffffffd
	.align		4
        /*0018*/ 	.word	0x00000000
	.align		4
        /*001c*/ 	.word	0xfffffffc


//--------------------- .text._Z21matrix_multiplicationPiS_S_iii --------------------------
	.section	.text._Z21matrix_multiplicationPiS_S_iii,"ax",@progbits
	.align	128
        .global         _Z21matrix_multiplicationPiS_S_iii
        .type           _Z21matrix_multiplicationPiS_S_iii,@function
        .size           _Z21matrix_multiplicationPiS_S_iii,(.L_x_5 - _Z21matrix_multiplicationPiS_S_iii)
        .other          _Z21matrix_multiplicationPiS_S_iii,@"STO_CUDA_ENTRY STV_DEFAULT"
_Z21matrix_multiplicationPiS_S_iii:
.text._Z21matrix_multiplicationPiS_S_iii:
[----:B------:R-:W-:Y:S01]  /*0000*/  LDC R1, c[0x0][0x37c] ;  /* 0x0000df00ff017b82 */ /* 0x000fe20000000800 */
[----:B------:R-:W0:Y:S07]  /*0010*/  S2R R0, SR_TID.X ;  /* 0x0000000000007919 */ /* 0x000e2e0000002100 */
[----:B------:R-:W1:Y:S01]  /*0020*/  LDC R3, c[0x0][0x364] ;  /* 0x0000d900ff037b82 */ /* 0x000e620000000800 */
[----:B------:R-:W2:Y:S01]  /*0030*/  LDCU UR6, c[0x0][0x398] ;  /* 0x00007300ff0677ac */ /* 0x000ea20008000800 */
[----:B------:R-:W1:Y:S06]  /*0040*/  S2R R16, SR_TID.Y ;  /* 0x0000000000107919 */ /* 0x000e6c0000002200 */
[----:B------:R-:W0:Y:S08]  /*0050*/  S2UR UR5, SR_CTAID.X ;  /* 0x00000000000579c3 */ /* 0x000e300000002500 */
[----:B------:R-:W0:Y:S08]  /*0060*/  LDC R5, c[0x0][0x360] ;  /* 0x0000d800ff057b82 */ /* 0x000e300000000800 */
[----:B------:R-:W1:Y:S08]  /*0070*/  S2UR UR4, SR_CTAID.Y ;  /* 0x00000000000479c3 */ /* 0x000e700000002600 */
[----:B------:R-:W3:Y:S01]  /*0080*/  LDC R17, c[0x0][0x3a0] ;  /* 0x0000e800ff117b82 */ /* 0x000ee20000000800 */
[----:B0-----:R-:W-:-:S02]  /*0090*/  IMAD R0, R5, UR5, R0 ;  /* 0x0000000505007c24 */ /* 0x001fc4000f8e0200 */
[----:B-1----:R-:W-:-:S03]  /*00a0*/  IMAD R16, R3, UR4, R16 ;  /* 0x0000000403107c24 */ /* 0x002fc6000f8e0210 */
[----:B---3--:R-:W-:-:S04]  /*00b0*/  ISETP.GE.AND P0, PT, R0, R17, PT ;  /* 0x000000110000720c */ /* 0x008fc80003f06270 */
[----:B--2---:R-:W-:-:S13]  /*00c0*/  ISETP.GE.OR P0, PT, R16, UR6, P0 ;  /* 0x0000000610007c0c */ /* 0x004fda0008706670 */
[----:B------:R-:W-:Y:S05]  /*00d0*/  @P0 EXIT ;  /* 0x000000000000094d */ /* 0x000fea0003800000 */
[----:B------:R-:W0:Y:S01]  /*00e0*/  LDC R19, c[0x0][0x39c] ;  /* 0x0000e700ff137b82 */ /* 0x000e220000000800 */
[----:B------:R-:W1:Y:S01]  /*00f0*/  LDCU.64 UR4, c[0x0][0x358] ;  /* 0x00006b00ff0477ac */ /* 0x000e620008000a00 */
[----:B------:R-:W-:Y:S01]  /*0100*/  HFMA2 R24, -RZ, RZ, 0, 0 ;  /* 0x00000000ff187431 */ /* 0x000fe200000001ff */
[----:B0-----:R-:W-:-:S13]  /*0110*/  ISETP.GE.AND P0, PT, R19, 0x1, PT ;  /* 0x000000011300780c */ /* 0x001fda0003f06270 */
[----:B-1----:R-:W-:Y:S05]  /*0120*/  @!P0 BRA `(.L_x_0) ;  /* 0x0000000400dc8947 */ /* 0x002fea0003800000 */
[C---:B------:R-:W-:Y:S01]  /*0130*/  ISETP.GE.U32.AND P1, PT, R19.reuse, 0x8, PT ;  /* 0x000000081300780c */ /* 0x040fe20003f26070 */
[----:B------:R-:W-:Y:S01]  /*0140*/  IMAD R20, R16, R19, RZ ;  /* 0x0000001310147224 */ /* 0x000fe200078e02ff */
[----:B------:R-:W-:Y:S02]  /*0150*/  LOP3.LUT R27, R19, 0x7, RZ, 0xc0, !PT ;  /* 0x00000007131b7812 */ /* 0x000fe400078ec0ff */
[----:B------:R-:W-:Y:S02]  /*0160*/  MOV R21, RZ ;  /* 0x000000ff00157202 */ /* 0x000fe40000000f00 */
[----:B------:R-:W-:Y:S02]  /*0170*/  ISETP.NE.AND P0, PT, R27, RZ, PT ;  /* 0x000000ff1b00720c */ /* 0x000fe40003f05270 */
[----:B------:R-:W-:-:S05]  /*0180*/  MOV R24, RZ ;  /* 0x000000ff00187202 */ /* 0x000fca0000000f00 */
[----:B------:R-:W-:Y:S06]  /*0190*/  @!P1 BRA `(.L_x_1) ;  /* 0x0000000000c09947 */ /* 0x000fec0003800000 */
[----:B------:R-:W0:Y:S01]  /*01a0*/  LDC.64 R2, c[0x0][0x380] ;  /* 0x0000e000ff027b82 */ /* 0x000e220000000a00 */
[----:B------:R-:W-:Y:S02]  /*01b0*/  LOP3.LUT R21, R19, 0x7ffffff8, RZ, 0xc0, !PT ;  /* 0x7ffffff813157812 */ /* 0x000fe400078ec0ff */
[----:B------:R-:W-:Y:S02]  /*01c0*/  MOV R24, RZ ;  /* 0x000000ff00187202 */ /* 0x000fe40000000f00 */
[----:B------:R-:W-:Y:S02]  /*01d0*/  MOV R18, R0 ;  /* 0x0000000000127202 */ /* 0x000fe40000000f00 */
[----:B------:R-:W-:Y:S01]  /*01e0*/  IADD3 R22, PT, PT, -R21, RZ, RZ ;  /* 0x000000ff15167210 */ /* 0x000fe20007ffe1ff */
[----:B0-----:R-:W-:-:S03]  /*01f0*/  IMAD.WIDE.U32 R2, R20, 0x4, R2 ;  /* 0x0000000414027825 */ /* 0x001fc600078e0002 */
[----:B------:R-:W-:-:S04]  /*0200*/  IADD3 R4, P1, PT, R2, 0x10, RZ ;  /* 0x0000001002047810 */ /* 0x000fc80007f3e0ff */
[----:B------:R-:W-:-:S09]  /*0210*/  IADD3.X R3, PT, PT, RZ, R3, RZ, P1, !PT ;  /* 0x00000003ff037210 */ /* 0x000fd20000ffe4ff */
.L_x_2:
[----:B------:R-:W0:Y:S01]  /*0220*/  LDC.64 R14, c[0x0][0x388] ;  /* 0x0000e200ff0e7b82 */ /* 0x000e220000000a00 */
[----:B------:R-:W-:-:S05]  /*0230*/  MOV R2, R4 ;  /* 0x0000000400027202 */ /* 0x000fca0000000f00 */
[----:B------:R-:W2:Y:S04]  /*0240*/  LDG.E R25, desc[UR4][R2.64+-0x10] ;  /* 0xfffff00402197981 */ /* 0x000ea8000c1e1900 */
[----:B------:R-:W3:Y:S04]  /*0250*/  LDG.E R23, desc[UR4][R2.64+-0xc] ;  /* 0xfffff40402177981 */ /* 0x000ee8000c1e1900 */
[----:B------:R-:W4:Y:S04]  /*0260*/  LDG.E R29, desc[UR4][R2.64+-0x8] ;  /* 0xfffff804021d7981 */ /* 0x000f28000c1e1900 */
[----:B------:R-:W5:Y:S01]  /*0270*/  LDG.E R28, desc[UR4][R2.64+-0x4] ;  /* 0xfffffc04021c7981 */ /* 0x000f62000c1e1900 */
[----:B0-----:R-:W-:-:S05]  /*0280*/  IMAD.WIDE R14, R18, 0x4, R14 ;  /* 0x00000004120e7825 */ /* 0x001fca00078e020e */
[----:B------:R0:W2:Y:S01]  /*0290*/  LDG.E R26, desc[UR4][R14.64] ;  /* 0x000000040e1a7981 */ /* 0x0000a2000c1e1900 */
[----:B------:R-:W-:-:S04]  /*02a0*/  IMAD.WIDE R12, R17, 0x4, R14 ;  /* 0x00000004110c7825 */ /* 0x000fc800078e020e */
[C---:B------:R-:W-:Y:S02]  /*02b0*/  IMAD.WIDE R4, R17.reuse, 0x4, R12 ;  /* 0x0000000411047825 */ /* 0x040fe400078e020c */
[----:B------:R-:W3:Y:S02]  /*02c0*/  LDG.E R12, desc[UR4][R12.64] ;  /* 0x000000040c0c7981 */ /* 0x000ee4000c1e1900 */
[C---:B------:R-:W-:Y:S02]  /*02d0*/  IMAD.WIDE R8, R17.reuse, 0x4, R4 ;  /* 0x0000000411087825 */ /* 0x040fe400078e0204 */
[----:B------:R-:W4:Y:S02]  /*02e0*/  LDG.E R4, desc[UR4][R4.64] ;  /* 0x0000000404047981 */ /* 0x000f24000c1e1900 */
[C---:B------:R-:W-:Y:S02]  /*02f0*/  IMAD.WIDE R6, R17.reuse, 0x4, R8 ;  /* 0x0000000411067825 */ /* 0x040fe400078e0208 */
[----:B------:R-:W5:Y:S02]  /*0300*/  LDG.E R8, desc[UR4][R8.64] ;  /* 0x0000000408087981 */ /* 0x000f64000c1e1900 */
[----:B------:R-:W-:-:S02]  /*0310*/  IMAD.WIDE R10, R17, 0x4, R6 ;  /* 0x00000004110a7825 */ /* 0x000fc400078e0206 */
[----:B------:R-:W5:Y:S04]  /*0320*/  LDG.E R5, desc[UR4][R2.64] ;  /* 0x0000000402057981 */ /* 0x000f68000c1e1900 */
[----:B------:R-:W5:Y:S01]  /*0330*/  LDG.E R6, desc[UR4][R6.64] ;  /* 0x0000000406067981 */ /* 0x000f62000c1e1900 */
[----:B0-----:R-:W-:-:S03]  /*0340*/  IMAD.WIDE R14, R17, 0x4, R10 ;  /* 0x00000004110e7825 */ /* 0x001fc600078e020a */
[----:B------:R-:W5:Y:S04]  /*0350*/  LDG.E R10, desc[UR4][R10.64] ;  /* 0x000000040a0a7981 */ /* 0x000f68000c1e1900 */
[----:B------:R-:W5:Y:S04]  /*0360*/  LDG.E R13, desc[UR4][R14.64] ;  /* 0x000000040e0d7981 */ /* 0x000f68000c1e1900 */
[----:B------:R-:W5:Y:S04]  /*0370*/  LDG.E R7, desc[UR4][R2.64+0x4] ;  /* 0x0000040402077981 */ /* 0x000f68000c1e1900 */
[----:B------:R-:W5:Y:S01]  /*0380*/  LDG.E R9, desc[UR4][R2.64+0xc] ;  /* 0x00000c0402097981 */ /* 0x000f62000c1e1900 */
[----:B--2---:R-:W-:-:S02]  /*0390*/  IMAD R26, R25, R26, R24 ;  /* 0x0000001a191a7224 */ /* 0x004fc400078e0218 */
[----:B------:R-:W-:Y:S02]  /*03a0*/  IMAD.WIDE R24, R17, 0x4, R14 ;  /* 0x0000000411187825 */ /* 0x000fe400078e020e */
[----:B------:R0:W2:Y:S04]  /*03b0*/  LDG.E R14, desc[UR4][R2.64+0x8] ;  /* 0x00000804020e7981 */ /* 0x0000a8000c1e1900 */
[----:B------:R-:W2:Y:S01]  /*03c0*/  LDG.E R24, desc[UR4][R24.64] ;  /* 0x0000000418187981 */ /* 0x000ea2000c1e1900 */
[----:B---3--:R-:W-:Y:S01]  /*03d0*/  IMAD R12, R23, R12, R26 ;  /* 0x0000000c170c7224 */ /* 0x008fe200078e021a */
[----:B------:R-:W-:-:S03]  /*03e0*/  IADD3 R22, PT, PT, R22, 0x8, RZ ;  /* 0x0000000816167810 */ /* 0x000fc60007ffe0ff */
[----:B----4-:R-:W-:Y:S01]  /*03f0*/  IMAD R29, R29, R4, R12 ;  /* 0x000000041d1d7224 */ /* 0x010fe200078e020c */
[----:B------:R-:W-:-:S03]  /*0400*/  ISETP.NE.AND P1, PT, R22, RZ, PT ;  /* 0x000000ff1600720c */ /* 0x000fc60003f25270 */
[----:B-----5:R-:W-:Y:S01]  /*0410*/  IMAD R8, R28, R8, R29 ;  /* 0x000000081c087224 */ /* 0x020fe200078e021d */
[----:B------:R-:W-:-:S03]  /*0420*/  IADD3 R4, P2, PT, R2, 0x20, RZ ;  /* 0x0000002002047810 */ /* 0x000fc60007f5e0ff */
[----:B------:R-:W-:Y:S01]  /*0430*/  IMAD R5, R5, R6, R8 ;  /* 0x0000000605057224 */ /* 0x000fe200078e0208 */
[----:B0-----:R-:W-:Y:S02]  /*0440*/  IADD3.X R3, PT, PT, RZ, R3, RZ, P2, !PT ;  /* 0x00000003ff037210 */ /* 0x001fe400017fe4ff */
[----:B------:R-:W-:Y:S01]  /*0450*/  LEA R18, R17, R18, 0x3 ;  /* 0x0000001211127211 */ /* 0x000fe200078e18ff */
[----:B------:R-:W-:-:S04]  /*0460*/  IMAD R5, R7, R10, R5 ;  /* 0x0000000a07057224 */ /* 0x000fc800078e0205 */
[----:B--2---:R-:W-:-:S04]  /*0470*/  IMAD R5, R14, R13, R5 ;  /* 0x0000000d0e057224 */ /* 0x004fc800078e0205 */
[----:B------:R-:W-:Y:S01]  /*0480*/  IMAD R24, R9, R24, R5 ;  /* 0x0000001809187224 */ /* 0x000fe200078e0205 */
[----:B------:R-:W-:Y:S06]  /*0490*/  @P1 BRA `(.L_x_2) ;  /* 0xfffffffc00601947 */ /* 0x000fec000383ffff */
.L_x_1:
[----:B------:R-:W-:Y:S05]  /*04a0*/  @!P0 BRA `(.L_x_0) ;  /* 0x0000000000fc8947 */ /* 0x000fea0003800000 */
[----:B------:R-:W-:Y:S02]  /*04b0*/  ISETP.GE.U32.AND P1, PT, R27, 0x4, PT ;  /* 0x000000041b00780c */ /* 0x000fe40003f26070 */
[----:B------:R-:W-:-:S04]  /*04c0*/  LOP3.LUT R14, R19, 0x3, RZ, 0xc0, !PT ;  /* 0x00000003130e7812 */ /* 0x000fc800078ec0ff */
[----:B------:R-:W-:-:S07]  /*04d0*/  ISETP.NE.AND P0, PT, R14, RZ, PT ;  /* 0x000000ff0e00720c */ /* 0x000fce0003f05270 */
[----:B------:R-:W-:Y:S06]  /*04e0*/  @!P1 BRA `(.L_x_3) ;  /* 0x00000000006c9947 */ /* 0x000fec0003800000 */
[----:B------:R-:W0:Y:S01]  /*04f0*/  LDC.64 R4, c[0x0][0x388] ;  /* 0x0000e200ff047b82 */ /* 0x000e220000000a00 */
[----:B------:R-:W1:Y:S01]  /*0500*/  LDCU.64 UR6, c[0x0][0x380] ;  /* 0x00007000ff0677ac */ /* 0x000e620008000a00 */
[----:B------:R-:W-:Y:S01]  /*0510*/  IMAD R7, R21, R17, R0 ;  /* 0x0000001115077224 */ /* 0x000fe200078e0200 */
[CC--:B------:R-:W-:Y:S02]  /*0520*/  IADD3 R3, PT, PT, R20.reuse, R21.reuse, RZ ;  /* 0x0000001514037210 */ /* 0x0c0fe40007ffe0ff */
[----:B------:R-:W-:-:S03]  /*0530*/  IADD3 R8, P1, PT, R20, R21, RZ ;  /* 0x0000001514087210 */ /* 0x000fc60007f3e0ff */
[----:B------:R-:W2:Y:S01]  /*0540*/  LDC.64 R12, c[0x0][0x380] ;  /* 0x0000e000ff0c7b82 */ /* 0x000ea20000000a00 */
[----:B0-----:R-:W-:-:S04]  /*0550*/  IMAD.WIDE R4, R7, 0x4, R4 ;  /* 0x0000000407047825 */ /* 0x001fc800078e0204 */
[----:B------:R-:W-:Y:S02]  /*0560*/  IMAD.WIDE R6, R17, 0x4, R4 ;  /* 0x0000000411067825 */ /* 0x000fe400078e0204 */
[----:B------:R-:W3:Y:S02]  /*0570*/  LDG.E R4, desc[UR4][R4.64] ;  /* 0x0000000404047981 */ /* 0x000ee4000c1e1900 */
[----:B--2---:R-:W-:Y:S01]  /*0580*/  IMAD.WIDE.U32 R12, R3, 0x4, R12 ;  /* 0x00000004030c7825 */ /* 0x004fe200078e000c */
[----:B------:R-:W-:Y:S02]  /*0590*/  IADD3.X R3, PT, PT, RZ, RZ, RZ, P1, !PT ;  /* 0x000000ffff037210 */ /* 0x000fe40000ffe4ff */
[----:B-1----:R-:W-:-:S03]  /*05a0*/  LEA R2, P1, R8, UR6, 0x2 ;  /* 0x0000000608027c11 */ /* 0x002fc6000f8210ff */
[----:B------:R-:W3:Y:S01]  /*05b0*/  LDG.E R13, desc[UR4][R12.64] ;  /* 0x000000040c0d7981 */ /* 0x000ee2000c1e1900 */
[----:B------:R-:W-:Y:S01]  /*05c0*/  LEA.HI.X R3, R8, UR7, R3, 0x2, P1 ;  /* 0x0000000708037c11 */ /* 0x000fe200088f1403 */
[C---:B------:R-:W-:Y:S02]  /*05d0*/  IMAD.WIDE R8, R17.reuse, 0x4, R6 ;  /* 0x0000000411087825 */ /* 0x040fe400078e0206 */
[----:B------:R-:W2:Y:S04]  /*05e0*/  LDG.E R6, desc[UR4][R6.64] ;  /* 0x0000000406067981 */ /* 0x000ea8000c1e1900 */
[----:B------:R-:W2:Y:S01]  /*05f0*/  LDG.E R15, desc[UR4][R2.64+0x4] ;  /* 0x00000404020f7981 */ /* 0x000ea2000c1e1900 */
[----:B------:R-:W-:-:S03]  /*0600*/  IMAD.WIDE R10, R17, 0x4, R8 ;  /* 0x00000004110a7825 */ /* 0x000fc600078e0208 */
[----:B------:R-:W4:Y:S04]  /*0610*/  LDG.E R22, desc[UR4][R8.64] ;  /* 0x0000000408167981 */ /* 0x000f28000c1e1900 */
[----:B------:R-:W4:Y:S04]  /*0620*/  LDG.E R18, desc[UR4][R2.64+0x8] ;  /* 0x0000080402127981 */ /* 0x000f28000c1e1900 */
[----:B------:R-:W5:Y:S04]  /*0630*/  LDG.E R26, desc[UR4][R2.64+0xc] ;  /* 0x00000c04021a7981 */ /* 0x000f68000c1e1900 */
[----:B------:R-:W5:Y:S01]  /*0640*/  LDG.E R10, desc[UR4][R10.64] ;  /* 0x000000040a0a7981 */ /* 0x000f62000c1e1900 */
[----:B------:R-:W-:Y:S01]  /*0650*/  IADD3 R21, PT, PT, R21, 0x4, RZ ;  /* 0x0000000415157810 */ /* 0x000fe20007ffe0ff */
[----:B---3--:R-:W-:-:S04]  /*0660*/  IMAD R24, R13, R4, R24 ;  /* 0x000000040d187224 */ /* 0x008fc800078e0218 */
[----:B--2---:R-:W-:-:S04]  /*0670*/  IMAD R15, R15, R6, R24 ;  /* 0x000000060f0f7224 */ /* 0x004fc800078e0218 */
[----:B----4-:R-:W-:-:S04]  /*0680*/  IMAD R15, R18, R22, R15 ;  /* 0x00000016120f7224 */ /* 0x010fc800078e020f */
[----:B-----5:R-:W-:-:S07]  /*0690*/  IMAD R24, R26, R10, R15 ;  /* 0x0000000a1a187224 */ /* 0x020fce00078e020f */
.L_x_3:
[----:B------:R-:W-:Y:S05]  /*06a0*/  @!P0 BRA `(.L_x_0) ;  /* 0x00000000007c8947 */ /* 0x000fea0003800000 */
[----:B------:R-:W-:Y:S01]  /*06b0*/  ISETP.NE.AND P1, PT, R14, 0x1, PT ;  /* 0x000000010e00780c */ /* 0x000fe20003f25270 */
[----:B------:R-:W0:Y:S01]  /*06c0*/  LDC.64 R10, c[0x0][0x380] ;  /* 0x0000e000ff0a7b82 */ /* 0x000e220000000a00 */
[----:B------:R-:W-:-:S04]  /*06d0*/  LOP3.LUT R19, R19, 0x1, RZ, 0xc0, !PT ;  /* 0x0000000113137812 */ /* 0x000fc800078ec0ff */
[----:B------:R-:W-:-:S03]  /*06e0*/  ISETP.NE.U32.AND P0, PT, R19, 0x1, PT ;  /* 0x000000011300780c */ /* 0x000fc60003f05070 */
[----:B------:R-:W1:Y:S04]  /*06f0*/  LDC.64 R8, c[0x0][0x388] ;  /* 0x0000e200ff087b82 */ /* 0x000e680000000a00 */
[CC--:B------:R-:W-:Y:S02]  /*0700*/  @P1 IADD3 R13, PT, PT, R20.reuse, R21.reuse, RZ ;  /* 0x00000015140d1210 */ /* 0x0c0fe40007ffe0ff */
[----:B------:R-:W-:Y:S02]  /*0710*/  @P1 IADD3 R12, P2, PT, R20, R21, RZ ;  /* 0x00000015140c1210 */ /* 0x000fe40007f5e0ff */
[----:B------:R-:W2:Y:S02]  /*0720*/  @P1 LDC.64 R2, c[0x0][0x380] ;  /* 0x0000e000ff021b82 */ /* 0x000ea40000000a00 */
[----:B------:R-:W-:-:S06]  /*0730*/  @P1 IADD3.X R14, PT, PT, RZ, RZ, RZ, P2, !PT ;  /* 0x000000ffff0e1210 */ /* 0x000fcc00017fe4ff */
[----:B------:R-:W3:Y:S01]  /*0740*/  LDC.64 R4, c[0x0][0x380] ;  /* 0x0000e000ff047b82 */ /* 0x000ee20000000a00 */
[----:B0-----:R-:W-:-:S04]  /*0750*/  @P1 IMAD.WIDE.U32 R10, R13, 0x4, R10 ;  /* 0x000000040d0a1825 */ /* 0x001fc800078e000a */
[C---:B------:R-:W-:Y:S01]  /*0760*/  @P1 IMAD R13, R21.reuse, R17, R0 ;  /* 0x00000011150d1224 */ /* 0x040fe200078e0200 */
[----:B------:R-:W-:Y:S01]  /*0770*/  @P1 IADD3 R21, PT, PT, R21, 0x2, RZ ;  /* 0x0000000215151810 */ /* 0x000fe20007ffe0ff */
[----:B------:R-:W4:Y:S01]  /*0780*/  @P1 LDG.E R11, desc[UR4][R10.64] ;  /* 0x000000040a0b1981 */ /* 0x000f22000c1e1900 */
[----:B------:R-:W0:Y:S01]  /*0790*/  LDC.64 R6, c[0x0][0x388] ;  /* 0x0000e200ff067b82 */ /* 0x000e220000000a00 */
[----:B-1----:R-:W-:Y:S01]  /*07a0*/  @P1 IMAD.WIDE R8, R13, 0x4, R8 ;  /* 0x000000040d081825 */ /* 0x002fe200078e0208 */
[----:B------:R-:W-:Y:S02]  /*07b0*/  @!P0 IADD3 R15, PT, PT, R20, R21, RZ ;  /* 0x00000015140f8210 */ /* 0x000fe40007ffe0ff */
[----:B--2---:R-:W-:Y:S01]  /*07c0*/  @P1 LEA R2, P2, R12, R2, 0x2 ;  /* 0x000000020c021211 */ /* 0x004fe200078410ff */
[----:B------:R-:W-:-:S03]  /*07d0*/  @!P0 IMAD R21, R21, R17, R0 ;  /* 0x0000001115158224 */ /* 0x000fc600078e0200 */
[----:B------:R-:W-:Y:S01]  /*07e0*/  @P1 LEA.HI.X R3, R12, R3, R14, 0x2, P2 ;  /* 0x000000030c031211 */ /* 0x000fe200010f140e */
[----:B------:R-:W-:Y:S01]  /*07f0*/  @P1 IMAD.WIDE R12, R17, 0x4, R8 ;  /* 0x00000004110c1825 */ /* 0x000fe200078e0208 */
[----:B------:R-:W4:Y:S03]  /*0800*/  @P1 LDG.E R14, desc[UR4][R8.64] ;  /* 0x00000004080e1981 */ /* 0x000f26000c1e1900 */
[----:B---3--:R-:W-:Y:S01]  /*0810*/  @!P0 IMAD.WIDE.U32 R4, R15, 0x4, R4 ;  /* 0x000000040f048825 */ /* 0x008fe200078e0004 */
[----:B------:R-:W2:Y:S04]  /*0820*/  @P1 LDG.E R2, desc[UR4][R2.64+0x4] ;  /* 0x0000040402021981 */ /* 0x000ea8000c1e1900 */
[----:B------:R-:W2:Y:S01]  /*0830*/  @P1 LDG.E R12, desc[UR4][R12.64] ;  /* 0x000000040c0c1981 */ /* 0x000ea2000c1e1900 */
[----:B0-----:R-:W-:-:S03]  /*0840*/  @!P0 IMAD.WIDE R6, R21, 0x4, R6 ;  /* 0x0000000415068825 */ /* 0x001fc600078e0206 */
[----:B------:R-:W3:Y:S04]  /*0850*/  @!P0 LDG.E R5, desc[UR4][R4.64] ;  /* 0x0000000404058981 */ /* 0x000ee8000c1e1900 */
[----:B------:R-:W3:Y:S01]  /*0860*/  @!P0 LDG.E R6, desc[UR4][R6.64] ;  /* 0x0000000406068981 */ /* 0x000ee2000c1e1900 */
[----:B----4-:R-:W-:-:S04]  /*0870*/  @P1 IMAD R11, R11, R14, R24 ;  /* 0x0000000e0b0b1224 */ /* 0x010fc800078e0218 */
[----:B--2---:R-:W-:-:S04]  /*0880*/  @P1 IMAD R24, R2, R12, R11 ;  /* 0x0000000c02181224 */ /* 0x004fc800078e020b */
[----:B---3--:R-:W-:-:S07]  /*0890*/  @!P0 IMAD R24, R5, R6, R24 ;  /* 0x0000000605188224 */ /* 0x008fce00078e0218 */
.L_x_0:
[----:B------:R-:W0:Y:S01]  /*08a0*/  LDC.64 R2, c[0x0][0x390] ;  /* 0x0000e400ff027b82 */ /* 0x000e220000000a00 */
[----:B------:R-:W-:-:S04]  /*08b0*/  IMAD R17, R16, R17, R0 ;  /* 0x0000001110117224 */ /* 0x000fc800078e0200 */
[----:B0-----:R-:W-:-:S05]  /*08c0*/  IMAD.WIDE R2, R17, 0x4, R2 ;  /* 0x0000000411027825 */ /* 0x001fca00078e0202 */
[----:B------:R-:W-:Y:S01]  /*08d0*/  STG.E desc[UR4][R2.64], R24 ;  /* 0x0000001802007986 */ /* 0x000fe2000c101904 */
[----:B------:R-:W-:Y:S05]  /*08e0*/  EXIT ;  /* 0x000000000000794d */ /* 0x000fea0003800000 */
.L_x_4:
[----:B------:R-:W-:-:S00]  /*08f0*/  BRA `(.L_x_4) ;  /* 0xfffffffc00fc7947 */ /* 0x000fc0000383ffff */
[----:B------:R-:W-:-:S00]  /*0900*/  NOP ;  /* 0x0000000000007918 */ /* 0x000fc00000000000 */
[----:B------:R-:W-:-:S00]  /*0910*/  NOP ;  /* 0x0000000000007918 */ /* 0x000fc00000000000 */
[----:B------:R-:W-:-:S00]  /*0920*/  NOP ;  /* 0x0000000000007918 */ /* 0x000fc00000000000 */
[----:B------:R-:W-:-:S00]  /*0930*/  NOP ;  /* 0x0000000000007918 */ /* 0x000fc00000000000 */
[----:B------:R-:W-:-:S00]  /*0940*/  NOP ;  /* 0x0000000000007918 */ /* 0x000fc00000000000 */
[----:B------:R-:W-:-:S00]  /*0950*/  NOP ;  /* 0x0000000000007918 */ /* 0x000fc00000000000 */
[----:B------:R-:W-:-:S00]  /*0960*/  NOP ;  /* 0x0000000000007918 */ /* 0x000fc00000000000 */
[----:B------:R-:W-:-:S00]  /*0970*/  NOP ;  /* 0x0000000000007918 */ /* 0x000fc00000000000 */
.L_x_5:


//--------------------- .nv.shared.reserved.0     --------------------------
	.section	.nv.shared.reserved.0,"aw",@nobits
	.weak		__nv_reservedSMEM_offset_0_alias
	.size		__nv_reservedSMEM_offset_0_alias, 0, 64
	.other		__nv_reservedSMEM_offset_0_alias,@"STO_CUDA_RESERVED_SHARED STV_DEFAULT"
__nv_reservedSMEM_offset_0_alias:
	.zero		0
	.zero		64


//--------------------- .nv.constant0._Z21matrix_multiplicationPiS_S_iii --------------------------
	.section	.nv.constant0._Z21matrix_multiplicationPiS_S_iii,"a",@progbits
	.sectionflags	@""
	.align	4
.nv.constant0._Z21matrix_multiplicationPiS_S_iii:
	.zero		932


//--------------------- SYMBOLS --------------------------

	.type		.nv.reservedSmem.offset0,@object
	.size		.nv.reservedSmem.offset0,0x4
